	.headerflags	@"EF_CUDA_TEXMODE_UNIFIED EF_CUDA_64BIT_ADDRESS EF_CUDA_ACCELERATORS EF_CUDA_SM90 EF_CUDA_VIRTUAL_SM(EF_CUDA_SM90)"
	.elftype	@"ET_EXEC"


//--------------------- .nv.info                  --------------------------
	.section	.nv.info,"",@"SHT_CUDA_INFO"
	.align	4


	//----- nvinfo : EIATTR_REGCOUNT
	.align		4
        /*0000*/ 	.byte	0x04, 0x2f
        /*0002*/ 	.short	(.L_1 - .L_0)
	.align		4
.L_0:
        /*0004*/ 	.word	index@(triton_poi_fused_convolution_relu_1)
        /*0008*/ 	.word	0x0000000c


	//----- nvinfo : EIATTR_MIN_STACK_SIZE
	.align		4
.L_1:
        /*000c*/ 	.byte	0x04, 0x12
        /*000e*/ 	.short	(.L_3 - .L_2)
	.align		4
.L_2:
        /*0010*/ 	.word	index@(triton_poi_fused_convolution_relu_1)
        /*0014*/ 	.word	0x00000000


	//----- nvinfo : EIATTR_FRAME_SIZE
	.align		4
.L_3:
        /*0018*/ 	.byte	0x04, 0x11
        /*001a*/ 	.short	(.L_5 - .L_4)
	.align		4
.L_4:
        /*001c*/ 	.word	index@(triton_poi_fused_convolution_relu_1)
        /*0020*/ 	.word	0x00000000


	//----- nvinfo : EIATTR_MIN_STACK_SIZE
	.align		4
.L_5:
        /*0024*/ 	.byte	0x04, 0x12
        /*0026*/ 	.short	(.L_7 - .L_6)
	.align		4
.L_6:
        /*0028*/ 	.word	index@(triton_poi_fused_convolution_relu_1)
        /*002c*/ 	.word	0x00000000
.L_7:


//--------------------- .nv.info.triton_poi_fused_convolution_relu_1 --------------------------
	.section	.nv.info.triton_poi_fused_convolution_relu_1,"",@"SHT_CUDA_INFO"
	.sectionflags	@""
	.align	4


	//----- nvinfo : EIATTR_CUDA_API_VERSION
	.align		4
        /*0000*/ 	.byte	0x04, 0x37
        /*0002*/ 	.short	(.L_9 - .L_8)
.L_8:
        /*0004*/ 	.word	0x0000007c


	//----- nvinfo : EIATTR_KPARAM_INFO
	.align		4
.L_9:
        /*0008*/ 	.byte	0x04, 0x17
        /*000a*/ 	.short	(.L_11 - .L_10)
.L_10:
        /*000c*/ 	.word	0x00000000
        /*0010*/ 	.short	0x0002
        /*0012*/ 	.short	0x0010
        /*0014*/ 	.byte	0x00, 0xf0, 0x11, 0x00


	//----- nvinfo : EIATTR_KPARAM_INFO
	.align		4
.L_11:
        /*0018*/ 	.byte	0x04, 0x17
        /*001a*/ 	.short	(.L_13 - .L_12)
.L_12:
        /*001c*/ 	.word	0x00000000
        /*0020*/ 	.short	0x0001
        /*0022*/ 	.short	0x0008
        /*0024*/ 	.byte	0x00, 0xf4, 0x21, 0x00


	//----- nvinfo : EIATTR_KPARAM_INFO
	.align		4
.L_13:
        /*0028*/ 	.byte	0x04, 0x17
        /*002a*/ 	.short	(.L_15 - .L_14)
.L_14:
        /*002c*/ 	.word	0x00000000
        /*0030*/ 	.short	0x0000
        /*0032*/ 	.short	0x0000
        /*0034*/ 	.byte	0x00, 0xf4, 0x21, 0x00


	//----- nvinfo : EIATTR_SPARSE_MMA_MASK
	.align		4
.L_15:
        /*0038*/ 	.byte	0x03, 0x50
        /*003a*/ 	.short	0x0000


	//----- nvinfo : EIATTR_MAXREG_COUNT
	.align		4
        /*003c*/ 	.byte	0x03, 0x1b
        /*003e*/ 	.short	0x00ff


	//----- nvinfo : EIATTR_EXIT_INSTR_OFFSETS
	.align		4
        /*0040*/ 	.byte	0x04, 0x1c
        /*0042*/ 	.short	(.L_17 - .L_16)


	//   ....[0]....
.L_16:
        /*0044*/ 	.word	0x00000170


	//   ....[1]....
        /*0048*/ 	.word	0x00000190


	//----- nvinfo : EIATTR_REQNTID
	.align		4
.L_17:
        /*004c*/ 	.byte	0x04, 0x10
        /*004e*/ 	.short	(.L_19 - .L_18)
.L_18:
        /*0050*/ 	.word	0x00000080
        /*0054*/ 	.word	0x00000001
        /*0058*/ 	.word	0x00000001


	//----- nvinfo : EIATTR_CBANK_PARAM_SIZE
	.align		4
.L_19:
        /*005c*/ 	.byte	0x03, 0x19
        /*005e*/ 	.short	0x0014


	//----- nvinfo : EIATTR_PARAM_CBANK
	.align		4
        /*0060*/ 	.byte	0x04, 0x0a
        /*0062*/ 	.short	(.L_21 - .L_20)
	.align		4
.L_20:
        /*0064*/ 	.word	index@(.nv.constant0.triton_poi_fused_convolution_relu_1)
        /*0068*/ 	.short	0x0210
        /*006a*/ 	.short	0x0014


	//----- nvinfo : EIATTR_SW_WAR
	.align		4
.L_21:
        /*006c*/ 	.byte	0x04, 0x36
        /*006e*/ 	.short	(.L_23 - .L_22)
.L_22:
        /*0070*/ 	.word	0x00000008
.L_23:


//--------------------- .nv.callgraph             --------------------------
	.section	.nv.callgraph,"",@"SHT_CUDA_CALLGRAPH"
	.align	4
	.sectionentsize	8
	.align		4
        /*0000*/ 	.word	0x00000000
	.align		4
        /*0004*/ 	.word	0xffffffff
	.align		4
        /*0008*/ 	.word	0x00000000
	.align		4
        /*000c*/ 	.word	0xfffffffe
	.align		4
        /*0010*/ 	.word	0x00000000
	.align		4
        /*0014*/ 	.word	0xfffffffd
	.align		4
        /*0018*/ 	.word	0x00000000
	.align		4
        /*001c*/ 	.word	0xfffffffc


//--------------------- .text.triton_poi_fused_convolution_relu_1 --------------------------
	.section	.text.triton_poi_fused_convolution_relu_1,"ax",@progbits
	.align	128
        .global         triton_poi_fused_convolution_relu_1
        .type           triton_poi_fused_convolution_relu_1,@function
        .size           triton_poi_fused_convolution_relu_1,(.L_x_1 - triton_poi_fused_convolution_relu_1)
        .other          triton_poi_fused_convolution_relu_1,@"STO_CUDA_ENTRY STV_DEFAULT"
triton_poi_fused_convolution_relu_1:
.text.triton_poi_fused_convolution_relu_1:
[----:B------:R-:W0:Y:S02]  /*0000*/  LDC R1, c[0x0][0x28] ;  /* 0x00000a00ff017b82 */ /* 0x000e240000000800 */
[----:B------:R-:W1:Y:S01]  /*0010*/  S2R R0, SR_TID.X ;  /* 0x0000000000007919 */ /* 0x000e620000002100 */
[----:B------:R-:W2:Y:S01]  /*0020*/  LDC.64 R2, c[0x0][0x210] ;  /* 0x00008400ff027b82 */ /* 0x000ea20000000a00 */
[----:B------:R-:W-:Y:S01]  /*0030*/  ULDC.64 UR4, c[0x0][0x208] ;  /* 0x0000820000047ab9 */ /* 0x000fe20000000a00 */
[----:B------:R-:W3:Y:S06]  /*0040*/  S2R R7, SR_CTAID.X ;  /* 0x0000000000077919 */ /* 0x000eec0000002500 */
[----:B------:R-:W4:Y:S01]  /*0050*/  LDC.64 R4, c[0x0][0x218] ;  /* 0x00008600ff047b82 */ /* 0x000f220000000a00 */
[----:B-1----:R-:W-:-:S02]  /*0060*/  LOP3.LUT R0, R0, 0x7f, RZ, 0xc0, !PT ;  /* 0x0000007f00007812 */ /* 0x002fc400078ec0ff */
[----:B---3--:R-:W-:-:S03]  /*0070*/  SHF.R.S32.HI R6, RZ, 0x18, R7 ;  /* 0x00000018ff067819 */ /* 0x008fc60000011407 */
[----:B------:R-:W-:Y:S01]  /*0080*/  IMAD R7, R7, 0x80, R0 ;  /* 0x0000008007077824 */ /* 0x000fe200078e0200 */
[----:B------:R-:W-:-:S03]  /*0090*/  SGXT R0, R6, 0x1 ;  /* 0x000000010600781a */ /* 0x000fc60000000200 */
[C---:B--2---:R-:W-:Y:S01]  /*00a0*/  IMAD.WIDE R2, R7.reuse, 0x4, R2 ;  /* 0x0000000407027825 */ /* 0x044fe200078e0202 */
[----:B------:R-:W-:Y:S02]  /*00b0*/  ISETP.GE.AND P1, PT, R7, 0x100, PT ;  /* 0x000001000700780c */ /* 0x000fe40003f26270 */
[----:B------:R-:W-:-:S04]  /*00c0*/  LEA.HI R0, R0, R7, RZ, 0x6 ;  /* 0x0000000700007211 */ /* 0x000fc800078f30ff */
[----:B------:R-:W-:-:S05]  /*00d0*/  LOP3.LUT R0, R0, 0xffffffc0, RZ, 0xc0, !PT ;  /* 0xffffffc000007812 */ /* 0x000fca00078ec0ff */
[----:B------:R-:W-:Y:S02]  /*00e0*/  IMAD.IADD R9, R7, 0x1, -R0 ;  /* 0x0000000107097824 */ /* 0x000fe400078e0a00 */
[----:B------:R-:W-:Y:S02]  /*00f0*/  IMAD.MOV.U32 R0, RZ, RZ, RZ ;  /* 0x000000ffff007224 */ /* 0x000fe400078e00ff */
[----:B------:R-:W-:Y:S02]  /*0100*/  IMAD.MOV.U32 R7, RZ, RZ, RZ ;  /* 0x000000ffff077224 */ /* 0x000fe400078e00ff */
[----:B----4-:R-:W-:Y:S02]  /*0110*/  IMAD.WIDE R4, R9, 0x4, R4 ;  /* 0x0000000409047825 */ /* 0x010fe400078e0204 */
[----:B------:R-:W2:Y:S04]  /*0120*/  @!P1 LDG.E R0, desc[UR4][R2.64] ;  /* 0x0000000402009981 */ /* 0x000ea8000c1e1900 */
[----:B------:R-:W2:Y:S02]  /*0130*/  @!P1 LDG.E.EL R7, desc[UR4][R4.64] ;  /* 0x0000000404079981 */ /* 0x000ea4000c2e1900 */
[----:B--2---:R-:W-:Y:S01]  /*0140*/  FADD R6, R7, R0 ;  /* 0x0000000007067221 */ /* 0x004fe20000000000 */
[----:B------:R-:W-:-:S04]  /*0150*/  FSETP.GEU.AND P0, PT, R0, -R7, PT ;  /* 0x800000070000720b */ /* 0x000fc80003f0e000 */
[----:B------:R-:W-:Y:S01]  /*0160*/  FSEL R7, R6, RZ, P0 ;  /* 0x000000ff06077208 */ /* 0x000fe20000000000 */
[----:B------:R-:W-:Y:S08]  /*0170*/  @P1 EXIT ;  /* 0x000000000000194d */ /* 0x000ff00003800000 */
[----:B------:R-:W-:Y:S01]  /*0180*/  STG.E desc[UR4][R2.64], R7 ;  /* 0x0000000702007986 */ /* 0x000fe2000c101904 */
[----:B------:R-:W-:Y:S05]  /*0190*/  EXIT ;  /* 0x000000000000794d */ /* 0x000fea0003800000 */
.L_x_0:
[----:B------:R-:W-:-:S00]  /*01a0*/  BRA `(.L_x_0) ;  /* 0xfffffffc00fc7947 */ /* 0x000fc0000383ffff */
[----:B------:R-:W-:-:S00]  /*01b0*/  NOP ;  /* 0x0000000000007918 */ /* 0x000fc00000000000 */
        /* <DEDUP_REMOVED lines=12> */
.L_x_1:


//--------------------- .nv.constant0.triton_poi_fused_convolution_relu_1 --------------------------
	.section	.nv.constant0.triton_poi_fused_convolution_relu_1,"a",@progbits
	.sectionflags	@""
	.align	4
.nv.constant0.triton_poi_fused_convolution_relu_1:
	.zero		548
